	.headerflags	@"EF_CUDA_TEXMODE_UNIFIED EF_CUDA_64BIT_ADDRESS EF_CUDA_ACCELERATORS EF_CUDA_SM90 EF_CUDA_VIRTUAL_SM(EF_CUDA_SM90)"
	.elftype	@"ET_EXEC"


//--------------------- .nv.info                  --------------------------
	.section	.nv.info,"",@"SHT_CUDA_INFO"
	.align	4


	//----- nvinfo : EIATTR_REGCOUNT
	.align		4
        /*0000*/ 	.byte	0x04, 0x2f
        /*0002*/ 	.short	(.L_1 - .L_0)
	.align		4
.L_0:
        /*0004*/ 	.word	index@(triton_poi_fused_ne_0)
        /*0008*/ 	.word	0x0000000a


	//----- nvinfo : EIATTR_MIN_STACK_SIZE
	.align		4
.L_1:
        /*000c*/ 	.byte	0x04, 0x12
        /*000e*/ 	.short	(.L_3 - .L_2)
	.align		4
.L_2:
        /*0010*/ 	.word	index@(triton_poi_fused_ne_0)
        /*0014*/ 	.word	0x00000000


	//----- nvinfo : EIATTR_FRAME_SIZE
	.align		4
.L_3:
        /*0018*/ 	.byte	0x04, 0x11
        /*001a*/ 	.short	(.L_5 - .L_4)
	.align		4
.L_4:
        /*001c*/ 	.word	index@(triton_poi_fused_ne_0)
        /*0020*/ 	.word	0x00000000


	//----- nvinfo : EIATTR_MIN_STACK_SIZE
	.align		4
.L_5:
        /*0024*/ 	.byte	0x04, 0x12
        /*0026*/ 	.short	(.L_7 - .L_6)
	.align		4
.L_6:
        /*0028*/ 	.word	index@(triton_poi_fused_ne_0)
        /*002c*/ 	.word	0x00000000
.L_7:


//--------------------- .nv.info.triton_poi_fused_ne_0 --------------------------
	.section	.nv.info.triton_poi_fused_ne_0,"",@"SHT_CUDA_INFO"
	.sectionflags	@""
	.align	4


	//----- nvinfo : EIATTR_CUDA_API_VERSION
	.align		4
        /*0000*/ 	.byte	0x04, 0x37
        /*0002*/ 	.short	(.L_9 - .L_8)
.L_8:
        /*0004*/ 	.word	0x0000007c


	//----- nvinfo : EIATTR_KPARAM_INFO
	.align		4
.L_9:
        /*0008*/ 	.byte	0x04, 0x17
        /*000a*/ 	.short	(.L_11 - .L_10)
.L_10:
        /*000c*/ 	.word	0x00000000
        /*0010*/ 	.short	0x0002
        /*0012*/ 	.short	0x0010
        /*0014*/ 	.byte	0x00, 0xf0, 0x11, 0x00


	//----- nvinfo : EIATTR_KPARAM_INFO
	.align		4
.L_11:
        /*0018*/ 	.byte	0x04, 0x17
        /*001a*/ 	.short	(.L_13 - .L_12)
.L_12:
        /*001c*/ 	.word	0x00000000
        /*0020*/ 	.short	0x0001
        /*0022*/ 	.short	0x0008
        /*0024*/ 	.byte	0x00, 0xf4, 0x21, 0x00


	//----- nvinfo : EIATTR_KPARAM_INFO
	.align		4
.L_13:
        /*0028*/ 	.byte	0x04, 0x17
        /*002a*/ 	.short	(.L_15 - .L_14)
.L_14:
        /*002c*/ 	.word	0x00000000
        /*0030*/ 	.short	0x0000
        /*0032*/ 	.short	0x0000
        /*0034*/ 	.byte	0x00, 0xf4, 0x21, 0x00


	//----- nvinfo : EIATTR_SPARSE_MMA_MASK
	.align		4
.L_15:
        /*0038*/ 	.byte	0x03, 0x50
        /*003a*/ 	.short	0x0000


	//----- nvinfo : EIATTR_MAXREG_COUNT
	.align		4
        /*003c*/ 	.byte	0x03, 0x1b
        /*003e*/ 	.short	0x00ff


	//----- nvinfo : EIATTR_EXIT_INSTR_OFFSETS
	.align		4
        /*0040*/ 	.byte	0x04, 0x1c
        /*0042*/ 	.short	(.L_17 - .L_16)


	//   ....[0]....
.L_16:
        /*0044*/ 	.word	0x00000130


	//   ....[1]....
        /*0048*/ 	.word	0x00000150


	//----- nvinfo : EIATTR_REQNTID
	.align		4
.L_17:
        /*004c*/ 	.byte	0x04, 0x10
        /*004e*/ 	.short	(.L_19 - .L_18)
.L_18:
        /*0050*/ 	.word	0x00000080
        /*0054*/ 	.word	0x00000001
        /*0058*/ 	.word	0x00000001


	//----- nvinfo : EIATTR_CRS_STACK_SIZE
	.align		4
.L_19:
        /*005c*/ 	.byte	0x04, 0x1e
        /*005e*/ 	.short	(.L_21 - .L_20)
.L_20:
        /*0060*/ 	.word	0x00000000


	//----- nvinfo : EIATTR_CBANK_PARAM_SIZE
	.align		4
.L_21:
        /*0064*/ 	.byte	0x03, 0x19
        /*0066*/ 	.short	0x0014


	//----- nvinfo : EIATTR_PARAM_CBANK
	.align		4
        /*0068*/ 	.byte	0x04, 0x0a
        /*006a*/ 	.short	(.L_23 - .L_22)
	.align		4
.L_22:
        /*006c*/ 	.word	index@(.nv.constant0.triton_poi_fused_ne_0)
        /*0070*/ 	.short	0x0210
        /*0072*/ 	.short	0x0014


	//----- nvinfo : EIATTR_SW_WAR
	.align		4
.L_23:
        /*0074*/ 	.byte	0x04, 0x36
        /*0076*/ 	.short	(.L_25 - .L_24)
.L_24:
        /*0078*/ 	.word	0x00000008
.L_25:


//--------------------- .nv.callgraph             --------------------------
	.section	.nv.callgraph,"",@"SHT_CUDA_CALLGRAPH"
	.align	4
	.sectionentsize	8
	.align		4
        /*0000*/ 	.word	0x00000000
	.align		4
        /*0004*/ 	.word	0xffffffff
	.align		4
        /*0008*/ 	.word	0x00000000
	.align		4
        /*000c*/ 	.word	0xfffffffe
	.align		4
        /*0010*/ 	.word	0x00000000
	.align		4
        /*0014*/ 	.word	0xfffffffd
	.align		4
        /*0018*/ 	.word	0x00000000
	.align		4
        /*001c*/ 	.word	0xfffffffc


//--------------------- .text.triton_poi_fused_ne_0 --------------------------
	.section	.text.triton_poi_fused_ne_0,"ax",@progbits
	.align	128
        .global         triton_poi_fused_ne_0
        .type           triton_poi_fused_ne_0,@function
        .size           triton_poi_fused_ne_0,(.L_x_3 - triton_poi_fused_ne_0)
        .other          triton_poi_fused_ne_0,@"STO_CUDA_ENTRY STV_DEFAULT"
triton_poi_fused_ne_0:
.text.triton_poi_fused_ne_0:
[----:B------:R-:W0:Y:S02]  /*0000*/  LDC R1, c[0x0][0x28] ;  /* 0x00000a00ff017b82 */ /* 0x000e240000000800 */
[----:B------:R-:W1:Y:S01]  /*0010*/  S2R R0, SR_TID.X ;  /* 0x0000000000007919 */ /* 0x000e620000002100 */
[----:B------:R-:W-:Y:S01]  /*0020*/  ULDC.64 UR4, c[0x0][0x208] ;  /* 0x0000820000047ab9 */ /* 0x000fe20000000a00 */
[----:B------:R-:W-:Y:S01]  /*0030*/  BSSY B0, `(.L_x_0) ;  /* 0x000000a000007945 */ /* 0x000fe20003800000 */
[----:B------:R-:W-:Y:S01]  /*0040*/  IMAD.MOV.U32 R2, RZ, RZ, RZ ;  /* 0x000000ffff027224 */ /* 0x000fe200078e00ff */
[----:B------:R-:W2:Y:S01]  /*0050*/  S2R R5, SR_CTAID.X ;  /* 0x0000000000057919 */ /* 0x000ea20000002500 */
[----:B-1----:R-:W-:-:S05]  /*0060*/  LOP3.LUT R0, R0, 0x7f, RZ, 0xc0, !PT ;  /* 0x0000007f00007812 */ /* 0x002fca00078ec0ff */
[----:B--2---:R-:W-:-:S05]  /*0070*/  IMAD R5, R5, 0x80, R0 ;  /* 0x0000008005057824 */ /* 0x004fca00078e0200 */
[----:B------:R-:W-:-:S13]  /*0080*/  ISETP.GE.AND P1, PT, R5, 0x100, PT ;  /* 0x000001000500780c */ /* 0x000fda0003f26270 */
[----:B------:R-:W-:Y:S05]  /*0090*/  @P1 BRA `(.L_x_1) ;  /* 0x00000000000c1947 */ /* 0x000fea0003800000 */
[----:B------:R-:W1:Y:S02]  /*00a0*/  LDC.64 R2, c[0x0][0x210] ;  /* 0x00008400ff027b82 */ /* 0x000e640000000a00 */
[----:B-1----:R-:W-:-:S06]  /*00b0*/  IMAD.WIDE R2, R5, 0x4, R2 ;  /* 0x0000000405027825 */ /* 0x002fcc00078e0202 */
[----:B------:R1:W5:Y:S02]  /*00c0*/  LDG.E R2, desc[UR4][R2.64] ;  /* 0x0000000402027981 */ /* 0x000364000c1e1900 */
.L_x_1:
[----:B------:R-:W-:Y:S05]  /*00d0*/  BSYNC B0 ;  /* 0x0000000000007941 */ /* 0x000fea0003800000 */
.L_x_0:
[----:B------:R-:W-:Y:S01]  /*00e0*/  ULDC.64 UR6, c[0x0][0x218] ;  /* 0x0000860000067ab9 */ /* 0x000fe20000000a00 */
[----:B-----5:R-:W-:Y:S02]  /*00f0*/  LOP3.LUT P0, RZ, R2, 0x7fffffff, RZ, 0xc0, !PT ;  /* 0x7fffffff02ff7812 */ /* 0x020fe4000780c0ff */
[----:B------:R-:W-:Y:S02]  /*0100*/  IADD3 R2, P2, R5, UR6, RZ ;  /* 0x0000000605027c10 */ /* 0x000fe4000ff5e0ff */
[----:B------:R-:W-:Y:S02]  /*0110*/  SEL R7, RZ, 0x1, !P0 ;  /* 0x00000001ff077807 */ /* 0x000fe40004000000 */
[----:B-1----:R-:W-:Y:S01]  /*0120*/  LEA.HI.X.SX32 R3, R5, UR7, 0x1, P2 ;  /* 0x0000000705037c11 */ /* 0x002fe200090f0eff */
[----:B------:R-:W-:Y:S08]  /*0130*/  @P1 EXIT ;  /* 0x000000000000194d */ /* 0x000ff00003800000 */
[----:B------:R-:W-:Y:S01]  /*0140*/  STG.E.U8 desc[UR4][R2.64], R7 ;  /* 0x0000000702007986 */ /* 0x000fe2000c101104 */
[----:B------:R-:W-:Y:S05]  /*0150*/  EXIT ;  /* 0x000000000000794d */ /* 0x000fea0003800000 */
.L_x_2:
[----:B------:R-:W-:-:S00]  /*0160*/  BRA `(.L_x_2) ;  /* 0xfffffffc00fc7947 */ /* 0x000fc0000383ffff */
[----:B------:R-:W-:-:S00]  /*0170*/  NOP ;  /* 0x0000000000007918 */ /* 0x000fc00000000000 */
        /* <DEDUP_REMOVED lines=8> */
.L_x_3:


//--------------------- .nv.constant0.triton_poi_fused_ne_0 --------------------------
	.section	.nv.constant0.triton_poi_fused_ne_0,"a",@progbits
	.sectionflags	@""
	.align	4
.nv.constant0.triton_poi_fused_ne_0:
	.zero		548
